//
// Generated by NVIDIA NVVM Compiler
//
// Compiler Build ID: CL-36424714
// Cuda compilation tools, release 13.0, V13.0.88
// Based on NVVM 20.0.0
//

.version 9.0
.target sm_100
.address_size 64

	// .globl	_Z10vector_addPfS_S_i

.visible .entry _Z10vector_addPfS_S_i(
	.param .u64 .ptr .align 1 _Z10vector_addPfS_S_i_param_0,
	.param .u64 .ptr .align 1 _Z10vector_addPfS_S_i_param_1,
	.param .u64 .ptr .align 1 _Z10vector_addPfS_S_i_param_2,
	.param .u32 _Z10vector_addPfS_S_i_param_3
)
{
	.reg .pred 	%p<3>;
	.reg .b32 	%r<7>;
	.reg .b32 	%f<4>;
	.reg .b64 	%rd<11>;

	ld.param.u64 	%rd4, [_Z10vector_addPfS_S_i_param_0];
	ld.param.u64 	%rd5, [_Z10vector_addPfS_S_i_param_1];
	ld.param.u64 	%rd6, [_Z10vector_addPfS_S_i_param_2];
	ld.param.u32 	%r5, [_Z10vector_addPfS_S_i_param_3];
	mov.u32 	%r6, %tid.x;
	setp.ge.s32 	%p1, %r6, %r5;
	@%p1 bra 	$L__BB0_3;
	mov.u32 	%r2, %ntid.x;
	cvta.to.global.u64 	%rd1, %rd5;
	cvta.to.global.u64 	%rd2, %rd6;
	cvta.to.global.u64 	%rd3, %rd4;
$L__BB0_2:
	mul.wide.s32 	%rd7, %r6, 4;
	add.s64 	%rd8, %rd1, %rd7;
	ld.global.f32 	%f1, [%rd8];
	add.s64 	%rd9, %rd2, %rd7;
	ld.global.f32 	%f2, [%rd9];
	add.f32 	%f3, %f1, %f2;
	add.s64 	%rd10, %rd3, %rd7;
	st.global.f32 	[%rd10], %f3;
	add.s32 	%r6, %r6, %r2;
	setp.lt.s32 	%p2, %r6, %r5;
	@%p2 bra 	$L__BB0_2;
$L__BB0_3:
	ret;

}
	// .globl	_Z16vector_add_blockPfS_S_i
.visible .entry _Z16vector_add_blockPfS_S_i(
	.param .u64 .ptr .align 1 _Z16vector_add_blockPfS_S_i_param_0,
	.param .u64 .ptr .align 1 _Z16vector_add_blockPfS_S_i_param_1,
	.param .u64 .ptr .align 1 _Z16vector_add_blockPfS_S_i_param_2,
	.param .u32 _Z16vector_add_blockPfS_S_i_param_3
)
{
	.reg .b32 	%r<5>;
	.reg .b32 	%f<4>;
	.reg .b64 	%rd<11>;

	ld.param.u64 	%rd1, [_Z16vector_add_blockPfS_S_i_param_0];
	ld.param.u64 	%rd2, [_Z16vector_add_blockPfS_S_i_param_1];
	ld.param.u64 	%rd3, [_Z16vector_add_blockPfS_S_i_param_2];
	cvta.to.global.u64 	%rd4, %rd1;
	cvta.to.global.u64 	%rd5, %rd3;
	cvta.to.global.u64 	%rd6, %rd2;
	mov.u32 	%r1, %ctaid.x;
	mov.u32 	%r2, %ntid.x;
	mov.u32 	%r3, %tid.x;
	mad.lo.s32 	%r4, %r1, %r2, %r3;
	mul.wide.s32 	%rd7, %r4, 4;
	add.s64 	%rd8, %rd6, %rd7;
	ld.global.f32 	%f1, [%rd8];
	add.s64 	%rd9, %rd5, %rd7;
	ld.global.f32 	%f2, [%rd9];
	add.f32 	%f3, %f1, %f2;
	add.s64 	%rd10, %rd4, %rd7;
	st.global.f32 	[%rd10], %f3;
	ret;

}


// ===== COMPILED SASS (sm_100) =====

	.target	sm_100

	.elftype	@"ET_EXEC"


//--------------------- .note.nv.tkinfo           --------------------------
	.section	.note.nv.tkinfo,"",@"SHT_NOTE"
	.sectionflags	@"SHF_NOTE_NV_TKINFO"
	.tkinfo
        /*0018*/ 	.word	0x00000002
        /*0030*/ 	.string	""
        /*0030*/ 	.string	"ptxas"
        /*0030*/ 	.string	"Cuda compilation tools, release 13.0, V13.0.88"
        /*0030*/ 	.string	"Build cuda_13.0.r13.0/compiler.36424714_0"
        /*0030*/ 	.string	"-arch sm_100 -m 64 "



//--------------------- .note.nv.cuinfo           --------------------------
	.section	.note.nv.cuinfo,"",@"SHT_NOTE"
	.sectionflags	@"SHF_NOTE_NV_CUINFO"
        /*0018*/ 	.short	0x0002
        /*001a*/ 	.short	0x0064
        /*001c*/ 	.short	0x0082
	.zero		2


//--------------------- .nv.info                  --------------------------
	.section	.nv.info,"",@"SHT_CUDA_INFO"
	.align	4


	//----- nvinfo : EIATTR_REGCOUNT
	.align		4
        /*0000*/ 	.byte	0x04, 0x2f
        /*0002*/ 	.short	(.L_1 - .L_0)
	.align		4
.L_0:
        /*0004*/ 	.word	index@(_Z10vector_addPfS_S_i)
        /*0008*/ 	.word	0x00000014


	//----- nvinfo : EIATTR_FRAME_SIZE
	.align		4
.L_1:
        /*000c*/ 	.byte	0x04, 0x11
        /*000e*/ 	.short	(.L_3 - .L_2)
	.align		4
.L_2:
        /*0010*/ 	.word	index@(_Z10vector_addPfS_S_i)
        /*0014*/ 	.word	0x00000000


	//----- nvinfo : EIATTR_REGCOUNT
	.align		4
.L_3:
        /*0018*/ 	.byte	0x04, 0x2f
        /*001a*/ 	.short	(.L_5 - .L_4)
	.align		4
.L_4:
        /*001c*/ 	.word	index@(_Z16vector_add_blockPfS_S_i)
        /*0020*/ 	.word	0x0000000c


	//----- nvinfo : EIATTR_FRAME_SIZE
	.align		4
.L_5:
        /*0024*/ 	.byte	0x04, 0x11
        /*0026*/ 	.short	(.L_7 - .L_6)
	.align		4
.L_6:
        /*0028*/ 	.word	index@(_Z16vector_add_blockPfS_S_i)
        /*002c*/ 	.word	0x00000000


	//----- nvinfo : EIATTR_MIN_STACK_SIZE
	.align		4
.L_7:
        /*0030*/ 	.byte	0x04, 0x12
        /*0032*/ 	.short	(.L_9 - .L_8)
	.align		4
.L_8:
        /*0034*/ 	.word	index@(_Z16vector_add_blockPfS_S_i)
        /*0038*/ 	.word	0x00000000


	//----- nvinfo : EIATTR_MIN_STACK_SIZE
	.align		4
.L_9:
        /*003c*/ 	.byte	0x04, 0x12
        /*003e*/ 	.short	(.L_11 - .L_10)
	.align		4
.L_10:
        /*0040*/ 	.word	index@(_Z10vector_addPfS_S_i)
        /*0044*/ 	.word	0x00000000
.L_11:


//--------------------- .nv.compat                --------------------------
	.section	.nv.compat,"",@"SHT_CUDA_COMPAT_INFO"
	.align	4
        /*0000*/ 	.byte	0x02, 0x09, 0x00, 0x00, 0x02, 0x02, 0x01, 0x00, 0x02, 0x05, 0x05, 0x00, 0x03, 0x07, 0x01, 0x01
        /*0010*/ 	.byte	0x02, 0x03, 0x00, 0x00, 0x02, 0x06, 0x01, 0x00, 0x04, 0x0b, 0x08, 0x00, 0x09, 0x00, 0x00, 0x00
        /*0020*/ 	.byte	0x00, 0x00, 0x00, 0x00


//--------------------- .nv.info._Z16vector_add_blockPfS_S_i --------------------------
	.section	.nv.info._Z16vector_add_blockPfS_S_i,"",@"SHT_CUDA_INFO"
	.sectionflags	@""
	.align	4


	//----- nvinfo : EIATTR_CUDA_API_VERSION
	.align		4
        /*0000*/ 	.byte	0x04, 0x37
        /*0002*/ 	.short	(.L_13 - .L_12)
.L_12:
        /*0004*/ 	.word	0x00000082


	//----- nvinfo : EIATTR_KPARAM_INFO
	.align		4
.L_13:
        /*0008*/ 	.byte	0x04, 0x17
        /*000a*/ 	.short	(.L_15 - .L_14)
.L_14:
        /*000c*/ 	.word	0x00000000
        /*0010*/ 	.short	0x0003
        /*0012*/ 	.short	0x0018
        /*0014*/ 	.byte	0x00, 0xf0, 0x11, 0x00


	//----- nvinfo : EIATTR_KPARAM_INFO
	.align		4
.L_15:
        /*0018*/ 	.byte	0x04, 0x17
        /*001a*/ 	.short	(.L_17 - .L_16)
.L_16:
        /*001c*/ 	.word	0x00000000
        /*0020*/ 	.short	0x0002
        /*0022*/ 	.short	0x0010
        /*0024*/ 	.byte	0x00, 0xf5, 0x21, 0x00


	//----- nvinfo : EIATTR_KPARAM_INFO
	.align		4
.L_17:
        /*0028*/ 	.byte	0x04, 0x17
        /*002a*/ 	.short	(.L_19 - .L_18)
.L_18:
        /*002c*/ 	.word	0x00000000
        /*0030*/ 	.short	0x0001
        /*0032*/ 	.short	0x0008
        /*0034*/ 	.byte	0x00, 0xf5, 0x21, 0x00


	//----- nvinfo : EIATTR_KPARAM_INFO
	.align		4
.L_19:
        /*0038*/ 	.byte	0x04, 0x17
        /*003a*/ 	.short	(.L_21 - .L_20)
.L_20:
        /*003c*/ 	.word	0x00000000
        /*0040*/ 	.short	0x0000
        /*0042*/ 	.short	0x0000
        /*0044*/ 	.byte	0x00, 0xf5, 0x21, 0x00


	//----- nvinfo : EIATTR_SPARSE_MMA_MASK
	.align		4
.L_21:
        /*0048*/ 	.byte	0x03, 0x50
        /*004a*/ 	.short	0x0000


	//----- nvinfo : EIATTR_MAXREG_COUNT
	.align		4
        /*004c*/ 	.byte	0x03, 0x1b
        /*004e*/ 	.short	0x00ff


	//----- nvinfo : EIATTR_MERCURY_ISA_VERSION
	.align		4
        /*0050*/ 	.byte	0x03, 0x5f
        /*0052*/ 	.short	0x0101


	//----- nvinfo : EIATTR_VRC_CTA_INIT_COUNT
	.align		4
        /*0054*/ 	.byte	0x02, 0x4a
	.zero		1
	.zero		1


	//----- nvinfo : EIATTR_EXIT_INSTR_OFFSETS
	.align		4
        /*0058*/ 	.byte	0x04, 0x1c
        /*005a*/ 	.short	(.L_23 - .L_22)


	//   ....[0]....
.L_22:
        /*005c*/ 	.word	0x00000100


	//----- nvinfo : EIATTR_CBANK_PARAM_SIZE
	.align		4
.L_23:
        /*0060*/ 	.byte	0x03, 0x19
        /*0062*/ 	.short	0x001c


	//----- nvinfo : EIATTR_PARAM_CBANK
	.align		4
        /*0064*/ 	.byte	0x04, 0x0a
        /*0066*/ 	.short	(.L_25 - .L_24)
	.align		4
.L_24:
        /*0068*/ 	.word	index@(.nv.constant0._Z16vector_add_blockPfS_S_i)
        /*006c*/ 	.short	0x0380
        /*006e*/ 	.short	0x001c


	//----- nvinfo : EIATTR_SW_WAR
	.align		4
.L_25:
        /*0070*/ 	.byte	0x04, 0x36
        /*0072*/ 	.short	(.L_27 - .L_26)
.L_26:
        /*0074*/ 	.word	0x00000008
.L_27:


//--------------------- .nv.info._Z10vector_addPfS_S_i --------------------------
	.section	.nv.info._Z10vector_addPfS_S_i,"",@"SHT_CUDA_INFO"
	.sectionflags	@""
	.align	4


	//----- nvinfo : EIATTR_CUDA_API_VERSION
	.align		4
        /*0000*/ 	.byte	0x04, 0x37
        /*0002*/ 	.short	(.L_29 - .L_28)
.L_28:
        /*0004*/ 	.word	0x00000082


	//----- nvinfo : EIATTR_KPARAM_INFO
	.align		4
.L_29:
        /*0008*/ 	.byte	0x04, 0x17
        /*000a*/ 	.short	(.L_31 - .L_30)
.L_30:
        /*000c*/ 	.word	0x00000000
        /*0010*/ 	.short	0x0003
        /*0012*/ 	.short	0x0018
        /*0014*/ 	.byte	0x00, 0xf0, 0x11, 0x00


	//----- nvinfo : EIATTR_KPARAM_INFO
	.align		4
.L_31:
        /*0018*/ 	.byte	0x04, 0x17
        /*001a*/ 	.short	(.L_33 - .L_32)
.L_32:
        /*001c*/ 	.word	0x00000000
        /*0020*/ 	.short	0x0002
        /*0022*/ 	.short	0x0010
        /*0024*/ 	.byte	0x00, 0xf5, 0x21, 0x00


	//----- nvinfo : EIATTR_KPARAM_INFO
	.align		4
.L_33:
        /*0028*/ 	.byte	0x04, 0x17
        /*002a*/ 	.short	(.L_35 - .L_34)
.L_34:
        /*002c*/ 	.word	0x00000000
        /*0030*/ 	.short	0x0001
        /*0032*/ 	.short	0x0008
        /*0034*/ 	.byte	0x00, 0xf5, 0x21, 0x00


	//----- nvinfo : EIATTR_KPARAM_INFO
	.align		4
.L_35:
        /*0038*/ 	.byte	0x04, 0x17
        /*003a*/ 	.short	(.L_37 - .L_36)
.L_36:
        /*003c*/ 	.word	0x00000000
        /*0040*/ 	.short	0x0000
        /*0042*/ 	.short	0x0000
        /*0044*/ 	.byte	0x00, 0xf5, 0x21, 0x00


	//----- nvinfo : EIATTR_SPARSE_MMA_MASK
	.align		4
.L_37:
        /*0048*/ 	.byte	0x03, 0x50
        /*004a*/ 	.short	0x0000


	//----- nvinfo : EIATTR_MAXREG_COUNT
	.align		4
        /*004c*/ 	.byte	0x03, 0x1b
        /*004e*/ 	.short	0x00ff


	//----- nvinfo : EIATTR_MERCURY_ISA_VERSION
	.align		4
        /*0050*/ 	.byte	0x03, 0x5f
        /*0052*/ 	.short	0x0101


	//----- nvinfo : EIATTR_VRC_CTA_INIT_COUNT
	.align		4
        /*0054*/ 	.byte	0x02, 0x4a
	.zero		1
	.zero		1


	//----- nvinfo : EIATTR_EXIT_INSTR_OFFSETS
	.align		4
        /*0058*/ 	.byte	0x04, 0x1c
        /*005a*/ 	.short	(.L_39 - .L_38)


	//   ....[0]....
.L_38:
        /*005c*/ 	.word	0x00000040


	//   ....[1]....
        /*0060*/ 	.word	0x00000140


	//----- nvinfo : EIATTR_CRS_STACK_SIZE
	.align		4
.L_39:
        /*0064*/ 	.byte	0x04, 0x1e
        /*0066*/ 	.short	(.L_41 - .L_40)
.L_40:
        /*0068*/ 	.word	0x00000000


	//----- nvinfo : EIATTR_CBANK_PARAM_SIZE
	.align		4
.L_41:
        /*006c*/ 	.byte	0x03, 0x19
        /*006e*/ 	.short	0x001c


	//----- nvinfo : EIATTR_PARAM_CBANK
	.align		4
        /*0070*/ 	.byte	0x04, 0x0a
        /*0072*/ 	.short	(.L_43 - .L_42)
	.align		4
.L_42:
        /*0074*/ 	.word	index@(.nv.constant0._Z10vector_addPfS_S_i)
        /*0078*/ 	.short	0x0380
        /*007a*/ 	.short	0x001c


	//----- nvinfo : EIATTR_SW_WAR
	.align		4
.L_43:
        /*007c*/ 	.byte	0x04, 0x36
        /*007e*/ 	.short	(.L_45 - .L_44)
.L_44:
        /*0080*/ 	.word	0x00000008
.L_45:


//--------------------- .nv.callgraph             --------------------------
	.section	.nv.callgraph,"",@"SHT_CUDA_CALLGRAPH"
	.align	4
	.sectionentsize	8
	.align		4
        /*0000*/ 	.word	0x00000000
	.align		4
        /*0004*/ 	.word	0xffffffff
	.align		4
        /*0008*/ 	.word	0x00000000
	.align		4
        /*000c*/ 	.word	0xfffffffe
	.align		4
        /*0010*/ 	.word	0x00000000
	.align		4
        /*0014*/ 	.word	0xfffffffd
	.align		4
        /*0018*/ 	.word	0x00000000
	.align		4
        /*001c*/ 	.word	0xfffffffc


//--------------------- .text._Z16vector_add_blockPfS_S_i --------------------------
	.section	.text._Z16vector_add_blockPfS_S_i,"ax",@progbits
	.align	128
        .global         _Z16vector_add_blockPfS_S_i
        .type           _Z16vector_add_blockPfS_S_i,@function
        .size           _Z16vector_add_blockPfS_S_i,(.L_x_3 - _Z16vector_add_blockPfS_S_i)
        .other          _Z16vector_add_blockPfS_S_i,@"STO_CUDA_ENTRY STV_DEFAULT"
_Z16vector_add_blockPfS_S_i:
.text._Z16vector_add_blockPfS_S_i:
[----:B------:R-:W-:Y:S01]  /*0000*/  LDC R1, c[0x0][0x37c] ;  /* 0x0000df00ff017b82 */ /* 0x000fe20000000800 */
[----:B------:R-:W0:Y:S07]  /*0010*/  S2R R0, SR_TID.X ;  /* 0x0000000000007919 */ /* 0x000e2e0000002100 */
[----:B------:R-:W0:Y:S01]  /*0020*/  S2UR UR6, SR_CTAID.X ;  /* 0x00000000000679c3 */ /* 0x000e220000002500 */
[----:B------:R-:W1:Y:S07]  /*0030*/  LDCU.64 UR4, c[0x0][0x358] ;  /* 0x00006b00ff0477ac */ /* 0x000e6e0008000a00 */
[----:B------:R-:W0:Y:S08]  /*0040*/  LDC R9, c[0x0][0x360] ;  /* 0x0000d800ff097b82 */ /* 0x000e300000000800 */
[----:B------:R-:W2:Y:S08]  /*0050*/  LDC.64 R2, c[0x0][0x388] ;  /* 0x0000e200ff027b82 */ /* 0x000eb00000000a00 */
[----:B------:R-:W3:Y:S01]  /*0060*/  LDC.64 R4, c[0x0][0x390] ;  /* 0x0000e400ff047b82 */ /* 0x000ee20000000a00 */
[----:B0-----:R-:W-:-:S07]  /*0070*/  IMAD R9, R9, UR6, R0 ;  /* 0x0000000609097c24 */ /* 0x001fce000f8e0200 */
[----:B------:R-:W0:Y:S01]  /*0080*/  LDC.64 R6, c[0x0][0x380] ;  /* 0x0000e000ff067b82 */ /* 0x000e220000000a00 */
[----:B--2---:R-:W-:-:S06]  /*0090*/  IMAD.WIDE R2, R9, 0x4, R2 ;  /* 0x0000000409027825 */ /* 0x004fcc00078e0202 */
[----:B-1----:R-:W2:Y:S01]  /*00a0*/  LDG.E R2, desc[UR4][R2.64] ;  /* 0x0000000402027981 */ /* 0x002ea2000c1e1900 */
[----:B---3--:R-:W-:-:S06]  /*00b0*/  IMAD.WIDE R4, R9, 0x4, R4 ;  /* 0x0000000409047825 */ /* 0x008fcc00078e0204 */
[----:B------:R-:W2:Y:S01]  /*00c0*/  LDG.E R5, desc[UR4][R4.64] ;  /* 0x0000000404057981 */ /* 0x000ea2000c1e1900 */
[----:B0-----:R-:W-:-:S04]  /*00d0*/  IMAD.WIDE R6, R9, 0x4, R6 ;  /* 0x0000000409067825 */ /* 0x001fc800078e0206 */
[----:B--2---:R-:W-:-:S05]  /*00e0*/  FADD R9, R2, R5 ;  /* 0x0000000502097221 */ /* 0x004fca0000000000 */
[----:B------:R-:W-:Y:S01]  /*00f0*/  STG.E desc[UR4][R6.64], R9 ;  /* 0x0000000906007986 */ /* 0x000fe2000c101904 */
[----:B------:R-:W-:Y:S05]  /*0100*/  EXIT ;  /* 0x000000000000794d */ /* 0x000fea0003800000 */
.L_x_0:
[----:B------:R-:W-:-:S00]  /*0110*/  BRA `(.L_x_0) ;  /* 0xfffffffc00fc7947 */ /* 0x000fc0000383ffff */
[----:B------:R-:W-:-:S00]  /*0120*/  NOP ;  /* 0x0000000000007918 */ /* 0x000fc00000000000 */
        /* <DEDUP_REMOVED lines=13> */
.L_x_3:


//--------------------- .text._Z10vector_addPfS_S_i --------------------------
	.section	.text._Z10vector_addPfS_S_i,"ax",@progbits
	.align	128
        .global         _Z10vector_addPfS_S_i
        .type           _Z10vector_addPfS_S_i,@function
        .size           _Z10vector_addPfS_S_i,(.L_x_4 - _Z10vector_addPfS_S_i)
        .other          _Z10vector_addPfS_S_i,@"STO_CUDA_ENTRY STV_DEFAULT"
_Z10vector_addPfS_S_i:
.text._Z10vector_addPfS_S_i:
[----:B------:R-:W-:Y:S01]  /*0000*/  LDC R1, c[0x0][0x37c] ;  /* 0x0000df00ff017b82 */ /* 0x000fe20000000800 */
[----:B------:R-:W0:Y:S01]  /*0010*/  S2R R15, SR_TID.X ;  /* 0x00000000000f7919 */ /* 0x000e220000002100 */
[----:B------:R-:W0:Y:S02]  /*0020*/  LDCU UR5, c[0x0][0x398] ;  /* 0x00007300ff0577ac */ /* 0x000e240008000800 */
[----:B0-----:R-:W-:-:S13]  /*0030*/  ISETP.GE.AND P0, PT, R15, UR5, PT ;  /* 0x000000050f007c0c */ /* 0x001fda000bf06270 */
[----:B------:R-:W-:Y:S05]  /*0040*/  @P0 EXIT ;  /* 0x000000000000094d */ /* 0x000fea0003800000 */
[----:B------:R-:W0:Y:S01]  /*0050*/  LDC.64 R10, c[0x0][0x390] ;  /* 0x0000e400ff0a7b82 */ /* 0x000e220000000a00 */
[----:B------:R-:W1:Y:S01]  /*0060*/  LDCU UR4, c[0x0][0x360] ;  /* 0x00006c00ff0477ac */ /* 0x000e620008000800 */
[----:B------:R-:W2:Y:S06]  /*0070*/  LDCU.64 UR6, c[0x0][0x358] ;  /* 0x00006b00ff0677ac */ /* 0x000eac0008000a00 */
[----:B------:R-:W3:Y:S08]  /*0080*/  LDC.64 R12, c[0x0][0x380] ;  /* 0x0000e000ff0c7b82 */ /* 0x000ef00000000a00 */
[----:B------:R-:W4:Y:S02]  /*0090*/  LDC.64 R8, c[0x0][0x388] ;  /* 0x0000e200ff087b82 */ /* 0x000f240000000a00 */
.L_x_1:
[----:B----4-:R-:W-:-:S04]  /*00a0*/  IMAD.WIDE R2, R15, 0x4, R8 ;  /* 0x000000040f027825 */ /* 0x010fc800078e0208 */
[C---:B0-----:R-:W-:Y:S02]  /*00b0*/  IMAD.WIDE R4, R15.reuse, 0x4, R10 ;  /* 0x000000040f047825 */ /* 0x041fe400078e020a */
[----:B--2---:R-:W2:Y:S04]  /*00c0*/  LDG.E R2, desc[UR6][R2.64] ;  /* 0x0000000602027981 */ /* 0x004ea8000c1e1900 */
[----:B------:R-:W2:Y:S01]  /*00d0*/  LDG.E R5, desc[UR6][R4.64] ;  /* 0x0000000604057981 */ /* 0x000ea2000c1e1900 */
[C---:B---3--:R-:W-:Y:S01]  /*00e0*/  IMAD.WIDE R6, R15.reuse, 0x4, R12 ;  /* 0x000000040f067825 */ /* 0x048fe200078e020c */
[----:B-1----:R-:W-:-:S04]  /*00f0*/  IADD3 R15, PT, PT, R15, UR4, RZ ;  /* 0x000000040f0f7c10 */ /* 0x002fc8000fffe0ff */
[----:B------:R-:W-:Y:S01]  /*0100*/  ISETP.GE.AND P0, PT, R15, UR5, PT ;  /* 0x000000050f007c0c */ /* 0x000fe2000bf06270 */
[----:B--2---:R-:W-:-:S05]  /*0110*/  FADD R17, R2, R5 ;  /* 0x0000000502117221 */ /* 0x004fca0000000000 */
[----:B------:R0:W-:Y:S07]  /*0120*/  STG.E desc[UR6][R6.64], R17 ;  /* 0x0000001106007986 */ /* 0x0001ee000c101906 */
[----:B------:R-:W-:Y:S05]  /*0130*/  @!P0 BRA `(.L_x_1) ;  /* 0xfffffffc00d88947 */ /* 0x000fea000383ffff */
[----:B------:R-:W-:Y:S05]  /*0140*/  EXIT ;  /* 0x000000000000794d */ /* 0x000fea0003800000 */
.L_x_2:
        /* <DEDUP_REMOVED lines=11> */
.L_x_4:


//--------------------- .nv.shared.reserved.0     --------------------------
	.section	.nv.shared.reserved.0,"aw",@nobits
	.weak		__nv_reservedSMEM_offset_0_alias
	.size		__nv_reservedSMEM_offset_0_alias, 0, 64
	.other		__nv_reservedSMEM_offset_0_alias,@"STO_CUDA_RESERVED_SHARED STV_DEFAULT"
__nv_reservedSMEM_offset_0_alias:
	.zero		0
	.zero		64


//--------------------- .nv.constant0._Z16vector_add_blockPfS_S_i --------------------------
	.section	.nv.constant0._Z16vector_add_blockPfS_S_i,"a",@progbits
	.sectionflags	@""
	.align	4
.nv.constant0._Z16vector_add_blockPfS_S_i:
	.zero		924


//--------------------- .nv.constant0._Z10vector_addPfS_S_i --------------------------
	.section	.nv.constant0._Z10vector_addPfS_S_i,"a",@progbits
	.sectionflags	@""
	.align	4
.nv.constant0._Z10vector_addPfS_S_i:
	.zero		924


//--------------------- SYMBOLS --------------------------

	.type		.nv.reservedSmem.offset0,@object
	.size		.nv.reservedSmem.offset0,0x4
